//
// Generated by NVIDIA NVVM Compiler
//
// Compiler Build ID: CL-36424714
// Cuda compilation tools, release 13.0, V13.0.88
// Based on NVVM 20.0.0
//

.version 9.0
.target sm_100
.address_size 64

	// .globl	_Z25MatrixMultiplication_cudaPfS_S_iii

.visible .entry _Z25MatrixMultiplication_cudaPfS_S_iii(
	.param .u64 .ptr .align 1 _Z25MatrixMultiplication_cudaPfS_S_iii_param_0,
	.param .u64 .ptr .align 1 _Z25MatrixMultiplication_cudaPfS_S_iii_param_1,
	.param .u64 .ptr .align 1 _Z25MatrixMultiplication_cudaPfS_S_iii_param_2,
	.param .u32 _Z25MatrixMultiplication_cudaPfS_S_iii_param_3,
	.param .u32 _Z25MatrixMultiplication_cudaPfS_S_iii_param_4,
	.param .u32 _Z25MatrixMultiplication_cudaPfS_S_iii_param_5
)
{
	.reg .pred 	%p<11>;
	.reg .b32 	%r<44>;
	.reg .b32 	%f<68>;
	.reg .b64 	%rd<40>;

	ld.param.u64 	%rd4, [_Z25MatrixMultiplication_cudaPfS_S_iii_param_0];
	ld.param.u64 	%rd5, [_Z25MatrixMultiplication_cudaPfS_S_iii_param_1];
	ld.param.u64 	%rd6, [_Z25MatrixMultiplication_cudaPfS_S_iii_param_2];
	ld.param.u32 	%r23, [_Z25MatrixMultiplication_cudaPfS_S_iii_param_3];
	ld.param.u32 	%r21, [_Z25MatrixMultiplication_cudaPfS_S_iii_param_4];
	ld.param.u32 	%r22, [_Z25MatrixMultiplication_cudaPfS_S_iii_param_5];
	cvta.to.global.u64 	%rd1, %rd6;
	cvta.to.global.u64 	%rd2, %rd5;
	mov.u32 	%r24, %tid.x;
	mov.u32 	%r25, %ctaid.x;
	shl.b32 	%r26, %r25, 5;
	add.s32 	%r1, %r26, %r24;
	mul.lo.s32 	%r27, %r21, %r23;
	setp.ge.s32 	%p1, %r1, %r27;
	@%p1 bra 	$L__BB0_14;
	div.s32 	%r3, %r1, %r21;
	mul.lo.s32 	%r28, %r3, %r21;
	sub.s32 	%r2, %r1, %r28;
	setp.lt.s32 	%p2, %r22, 1;
	mov.f32 	%f67, 0f00000000;
	@%p2 bra 	$L__BB0_13;
	mul.lo.s32 	%r4, %r3, %r22;
	and.b32  	%r5, %r22, 7;
	setp.lt.u32 	%p3, %r22, 8;
	mov.f32 	%f67, 0f00000000;
	mov.b32 	%r42, 0;
	@%p3 bra 	$L__BB0_5;
	and.b32  	%r42, %r22, 2147483640;
	neg.s32 	%r40, %r42;
	shl.b32 	%r8, %r21, 3;
	add.s64 	%rd3, %rd2, 16;
	mov.f32 	%f67, 0f00000000;
	mul.wide.s32 	%rd11, %r21, 4;
	mov.u32 	%r38, %r4;
	mov.u32 	%r39, %r2;
$L__BB0_4:
	.pragma "nounroll";
	mul.wide.s32 	%rd7, %r38, 4;
	add.s64 	%rd8, %rd3, %rd7;
	ld.global.nc.f32 	%f17, [%rd8+-16];
	mul.wide.s32 	%rd9, %r39, 4;
	add.s64 	%rd10, %rd1, %rd9;
	ld.global.nc.f32 	%f18, [%rd10];
	fma.rn.f32 	%f19, %f17, %f18, %f67;
	ld.global.nc.f32 	%f20, [%rd8+-12];
	add.s64 	%rd12, %rd10, %rd11;
	ld.global.nc.f32 	%f21, [%rd12];
	fma.rn.f32 	%f22, %f20, %f21, %f19;
	ld.global.nc.f32 	%f23, [%rd8+-8];
	add.s64 	%rd13, %rd12, %rd11;
	ld.global.nc.f32 	%f24, [%rd13];
	fma.rn.f32 	%f25, %f23, %f24, %f22;
	ld.global.nc.f32 	%f26, [%rd8+-4];
	add.s64 	%rd14, %rd13, %rd11;
	ld.global.nc.f32 	%f27, [%rd14];
	fma.rn.f32 	%f28, %f26, %f27, %f25;
	ld.global.nc.f32 	%f29, [%rd8];
	add.s64 	%rd15, %rd14, %rd11;
	ld.global.nc.f32 	%f30, [%rd15];
	fma.rn.f32 	%f31, %f29, %f30, %f28;
	ld.global.nc.f32 	%f32, [%rd8+4];
	add.s64 	%rd16, %rd15, %rd11;
	ld.global.nc.f32 	%f33, [%rd16];
	fma.rn.f32 	%f34, %f32, %f33, %f31;
	ld.global.nc.f32 	%f35, [%rd8+8];
	add.s64 	%rd17, %rd16, %rd11;
	ld.global.nc.f32 	%f36, [%rd17];
	fma.rn.f32 	%f37, %f35, %f36, %f34;
	ld.global.nc.f32 	%f38, [%rd8+12];
	add.s64 	%rd18, %rd17, %rd11;
	ld.global.nc.f32 	%f39, [%rd18];
	fma.rn.f32 	%f67, %f38, %f39, %f37;
	add.s32 	%r40, %r40, 8;
	add.s32 	%r39, %r39, %r8;
	add.s32 	%r38, %r38, 8;
	setp.ne.s32 	%p4, %r40, 0;
	@%p4 bra 	$L__BB0_4;
$L__BB0_5:
	setp.eq.s32 	%p5, %r5, 0;
	@%p5 bra 	$L__BB0_13;
	and.b32  	%r16, %r22, 3;
	setp.lt.u32 	%p6, %r5, 4;
	@%p6 bra 	$L__BB0_8;
	add.s32 	%r30, %r42, %r4;
	mul.wide.s32 	%rd19, %r30, 4;
	add.s64 	%rd20, %rd2, %rd19;
	ld.global.nc.f32 	%f41, [%rd20];
	mad.lo.s32 	%r31, %r42, %r21, %r2;
	mul.wide.s32 	%rd21, %r31, 4;
	add.s64 	%rd22, %rd1, %rd21;
	ld.global.nc.f32 	%f42, [%rd22];
	fma.rn.f32 	%f43, %f41, %f42, %f67;
	ld.global.nc.f32 	%f44, [%rd20+4];
	mul.wide.s32 	%rd23, %r21, 4;
	add.s64 	%rd24, %rd22, %rd23;
	ld.global.nc.f32 	%f45, [%rd24];
	fma.rn.f32 	%f46, %f44, %f45, %f43;
	ld.global.nc.f32 	%f47, [%rd20+8];
	add.s64 	%rd25, %rd24, %rd23;
	ld.global.nc.f32 	%f48, [%rd25];
	fma.rn.f32 	%f49, %f47, %f48, %f46;
	ld.global.nc.f32 	%f50, [%rd20+12];
	add.s64 	%rd26, %rd25, %rd23;
	ld.global.nc.f32 	%f51, [%rd26];
	fma.rn.f32 	%f67, %f50, %f51, %f49;
	add.s32 	%r42, %r42, 4;
$L__BB0_8:
	setp.eq.s32 	%p7, %r16, 0;
	@%p7 bra 	$L__BB0_13;
	setp.eq.s32 	%p8, %r16, 1;
	@%p8 bra 	$L__BB0_11;
	add.s32 	%r32, %r42, %r4;
	mul.wide.s32 	%rd27, %r32, 4;
	add.s64 	%rd28, %rd2, %rd27;
	ld.global.nc.f32 	%f53, [%rd28];
	mad.lo.s32 	%r33, %r42, %r21, %r2;
	mul.wide.s32 	%rd29, %r33, 4;
	add.s64 	%rd30, %rd1, %rd29;
	ld.global.nc.f32 	%f54, [%rd30];
	fma.rn.f32 	%f55, %f53, %f54, %f67;
	ld.global.nc.f32 	%f56, [%rd28+4];
	mul.wide.s32 	%rd31, %r21, 4;
	add.s64 	%rd32, %rd30, %rd31;
	ld.global.nc.f32 	%f57, [%rd32];
	fma.rn.f32 	%f67, %f56, %f57, %f55;
	add.s32 	%r42, %r42, 2;
$L__BB0_11:
	and.b32  	%r34, %r22, 1;
	setp.eq.b32 	%p9, %r34, 1;
	not.pred 	%p10, %p9;
	@%p10 bra 	$L__BB0_13;
	add.s32 	%r35, %r42, %r4;
	mul.wide.s32 	%rd33, %r35, 4;
	add.s64 	%rd34, %rd2, %rd33;
	ld.global.nc.f32 	%f58, [%rd34];
	mad.lo.s32 	%r36, %r42, %r21, %r2;
	mul.wide.s32 	%rd35, %r36, 4;
	add.s64 	%rd36, %rd1, %rd35;
	ld.global.nc.f32 	%f59, [%rd36];
	fma.rn.f32 	%f67, %f58, %f59, %f67;
$L__BB0_13:
	mad.lo.s32 	%r37, %r3, %r21, %r2;
	cvta.to.global.u64 	%rd37, %rd4;
	mul.wide.s32 	%rd38, %r37, 4;
	add.s64 	%rd39, %rd37, %rd38;
	st.global.f32 	[%rd39], %f67;
$L__BB0_14:
	ret;

}


// ===== COMPILED SASS (sm_100) =====

	.target	sm_100

	.elftype	@"ET_EXEC"


//--------------------- .note.nv.tkinfo           --------------------------
	.section	.note.nv.tkinfo,"",@"SHT_NOTE"
	.sectionflags	@"SHF_NOTE_NV_TKINFO"
	.tkinfo
        /*0018*/ 	.word	0x00000002
        /*0030*/ 	.string	""
        /*0030*/ 	.string	"ptxas"
        /*0030*/ 	.string	"Cuda compilation tools, release 13.0, V13.0.88"
        /*0030*/ 	.string	"Build cuda_13.0.r13.0/compiler.36424714_0"
        /*0030*/ 	.string	"-arch sm_100 -m 64 "



//--------------------- .note.nv.cuinfo           --------------------------
	.section	.note.nv.cuinfo,"",@"SHT_NOTE"
	.sectionflags	@"SHF_NOTE_NV_CUINFO"
        /*0018*/ 	.short	0x0002
        /*001a*/ 	.short	0x0064
        /*001c*/ 	.short	0x0082
	.zero		2


//--------------------- .nv.info                  --------------------------
	.section	.nv.info,"",@"SHT_CUDA_INFO"
	.align	4


	//----- nvinfo : EIATTR_REGCOUNT
	.align		4
        /*0000*/ 	.byte	0x04, 0x2f
        /*0002*/ 	.short	(.L_1 - .L_0)
	.align		4
.L_0:
        /*0004*/ 	.word	index@(_Z25MatrixMultiplication_cudaPfS_S_iii)
        /*0008*/ 	.word	0x00000020


	//----- nvinfo : EIATTR_FRAME_SIZE
	.align		4
.L_1:
        /*000c*/ 	.byte	0x04, 0x11
        /*000e*/ 	.short	(.L_3 - .L_2)
	.align		4
.L_2:
        /*0010*/ 	.word	index@(_Z25MatrixMultiplication_cudaPfS_S_iii)
        /*0014*/ 	.word	0x00000000


	//----- nvinfo : EIATTR_MIN_STACK_SIZE
	.align		4
.L_3:
        /*0018*/ 	.byte	0x04, 0x12
        /*001a*/ 	.short	(.L_5 - .L_4)
	.align		4
.L_4:
        /*001c*/ 	.word	index@(_Z25MatrixMultiplication_cudaPfS_S_iii)
        /*0020*/ 	.word	0x00000000
.L_5:


//--------------------- .nv.compat                --------------------------
	.section	.nv.compat,"",@"SHT_CUDA_COMPAT_INFO"
	.align	4
        /*0000*/ 	.byte	0x02, 0x09, 0x00, 0x00, 0x02, 0x02, 0x01, 0x00, 0x02, 0x05, 0x05, 0x00, 0x03, 0x07, 0x01, 0x01
        /*0010*/ 	.byte	0x02, 0x03, 0x00, 0x00, 0x02, 0x06, 0x01, 0x00, 0x04, 0x0b, 0x08, 0x00, 0x09, 0x00, 0x00, 0x00
        /*0020*/ 	.byte	0x00, 0x00, 0x00, 0x00


//--------------------- .nv.info._Z25MatrixMultiplication_cudaPfS_S_iii --------------------------
	.section	.nv.info._Z25MatrixMultiplication_cudaPfS_S_iii,"",@"SHT_CUDA_INFO"
	.sectionflags	@""
	.align	4


	//----- nvinfo : EIATTR_CUDA_API_VERSION
	.align		4
        /*0000*/ 	.byte	0x04, 0x37
        /*0002*/ 	.short	(.L_7 - .L_6)
.L_6:
        /*0004*/ 	.word	0x00000082


	//----- nvinfo : EIATTR_KPARAM_INFO
	.align		4
.L_7:
        /*0008*/ 	.byte	0x04, 0x17
        /*000a*/ 	.short	(.L_9 - .L_8)
.L_8:
        /*000c*/ 	.word	0x00000000
        /*0010*/ 	.short	0x0005
        /*0012*/ 	.short	0x0020
        /*0014*/ 	.byte	0x00, 0xf0, 0x11, 0x00


	//----- nvinfo : EIATTR_KPARAM_INFO
	.align		4
.L_9:
        /*0018*/ 	.byte	0x04, 0x17
        /*001a*/ 	.short	(.L_11 - .L_10)
.L_10:
        /*001c*/ 	.word	0x00000000
        /*0020*/ 	.short	0x0004
        /*0022*/ 	.short	0x001c
        /*0024*/ 	.byte	0x00, 0xf0, 0x11, 0x00


	//----- nvinfo : EIATTR_KPARAM_INFO
	.align		4
.L_11:
        /*0028*/ 	.byte	0x04, 0x17
        /*002a*/ 	.short	(.L_13 - .L_12)
.L_12:
        /*002c*/ 	.word	0x00000000
        /*0030*/ 	.short	0x0003
        /*0032*/ 	.short	0x0018
        /*0034*/ 	.byte	0x00, 0xf0, 0x11, 0x00


	//----- nvinfo : EIATTR_KPARAM_INFO
	.align		4
.L_13:
        /*0038*/ 	.byte	0x04, 0x17
        /*003a*/ 	.short	(.L_15 - .L_14)
.L_14:
        /*003c*/ 	.word	0x00000000
        /*0040*/ 	.short	0x0002
        /*0042*/ 	.short	0x0010
        /*0044*/ 	.byte	0x00, 0xf5, 0x21, 0x00


	//----- nvinfo : EIATTR_KPARAM_INFO
	.align		4
.L_15:
        /*0048*/ 	.byte	0x04, 0x17
        /*004a*/ 	.short	(.L_17 - .L_16)
.L_16:
        /*004c*/ 	.word	0x00000000
        /*0050*/ 	.short	0x0001
        /*0052*/ 	.short	0x0008
        /*0054*/ 	.byte	0x00, 0xf5, 0x21, 0x00


	//----- nvinfo : EIATTR_KPARAM_INFO
	.align		4
.L_17:
        /*0058*/ 	.byte	0x04, 0x17
        /*005a*/ 	.short	(.L_19 - .L_18)
.L_18:
        /*005c*/ 	.word	0x00000000
        /*0060*/ 	.short	0x0000
        /*0062*/ 	.short	0x0000
        /*0064*/ 	.byte	0x00, 0xf5, 0x21, 0x00


	//----- nvinfo : EIATTR_SPARSE_MMA_MASK
	.align		4
.L_19:
        /*0068*/ 	.byte	0x03, 0x50
        /*006a*/ 	.short	0x0000


	//----- nvinfo : EIATTR_MAXREG_COUNT
	.align		4
        /*006c*/ 	.byte	0x03, 0x1b
        /*006e*/ 	.short	0x00ff


	//----- nvinfo : EIATTR_MERCURY_ISA_VERSION
	.align		4
        /*0070*/ 	.byte	0x03, 0x5f
        /*0072*/ 	.short	0x0101


	//----- nvinfo : EIATTR_VRC_CTA_INIT_COUNT
	.align		4
        /*0074*/ 	.byte	0x02, 0x4a
	.zero		1
	.zero		1


	//----- nvinfo : EIATTR_EXIT_INSTR_OFFSETS
	.align		4
        /*0078*/ 	.byte	0x04, 0x1c
        /*007a*/ 	.short	(.L_21 - .L_20)


	//   ....[0]....
.L_20:
        /*007c*/ 	.word	0x00000070


	//   ....[1]....
        /*0080*/ 	.word	0x00000980


	//----- nvinfo : EIATTR_CBANK_PARAM_SIZE
	.align		4
.L_21:
        /*0084*/ 	.byte	0x03, 0x19
        /*0086*/ 	.short	0x0024


	//----- nvinfo : EIATTR_PARAM_CBANK
	.align		4
        /*0088*/ 	.byte	0x04, 0x0a
        /*008a*/ 	.short	(.L_23 - .L_22)
	.align		4
.L_22:
        /*008c*/ 	.word	index@(.nv.constant0._Z25MatrixMultiplication_cudaPfS_S_iii)
        /*0090*/ 	.short	0x0380
        /*0092*/ 	.short	0x0024


	//----- nvinfo : EIATTR_SW_WAR
	.align		4
.L_23:
        /*0094*/ 	.byte	0x04, 0x36
        /*0096*/ 	.short	(.L_25 - .L_24)
.L_24:
        /*0098*/ 	.word	0x00000008
.L_25:


//--------------------- .nv.callgraph             --------------------------
	.section	.nv.callgraph,"",@"SHT_CUDA_CALLGRAPH"
	.align	4
	.sectionentsize	8
	.align		4
        /*0000*/ 	.word	0x00000000
	.align		4
        /*0004*/ 	.word	0xffffffff
	.align		4
        /*0008*/ 	.word	0x00000000
	.align		4
        /*000c*/ 	.word	0xfffffffe
	.align		4
        /*0010*/ 	.word	0x00000000
	.align		4
        /*0014*/ 	.word	0xfffffffd
	.align		4
        /*0018*/ 	.word	0x00000000
	.align		4
        /*001c*/ 	.word	0xfffffffc


//--------------------- .text._Z25MatrixMultiplication_cudaPfS_S_iii --------------------------
	.section	.text._Z25MatrixMultiplication_cudaPfS_S_iii,"ax",@progbits
	.align	128
        .global         _Z25MatrixMultiplication_cudaPfS_S_iii
        .type           _Z25MatrixMultiplication_cudaPfS_S_iii,@function
        .size           _Z25MatrixMultiplication_cudaPfS_S_iii,(.L_x_5 - _Z25MatrixMultiplication_cudaPfS_S_iii)
        .other          _Z25MatrixMultiplication_cudaPfS_S_iii,@"STO_CUDA_ENTRY STV_DEFAULT"
_Z25MatrixMultiplication_cudaPfS_S_iii:
.text._Z25MatrixMultiplication_cudaPfS_S_iii:
[----:B------:R-:W-:Y:S01]  /*0000*/  LDC R1, c[0x0][0x37c] ;  /* 0x0000df00ff017b82 */ /* 0x000fe20000000800 */
[----:B------:R-:W0:Y:S07]  /*0010*/  S2R R16, SR_TID.X ;  /* 0x0000000000107919 */ /* 0x000e2e0000002100 */
[----:B------:R-:W1:Y:S01]  /*0020*/  LDC.64 R2, c[0x0][0x398] ;  /* 0x0000e600ff027b82 */ /* 0x000e620000000a00 */
[----:B------:R-:W0:Y:S01]  /*0030*/  S2R R7, SR_CTAID.X ;  /* 0x0000000000077919 */ /* 0x000e220000002500 */
[----:B-1----:R-:W-:Y:S01]  /*0040*/  IMAD R5, R3, R2, RZ ;  /* 0x0000000203057224 */ /* 0x002fe200078e02ff */
[----:B0-----:R-:W-:-:S04]  /*0050*/  LEA R16, R7, R16, 0x5 ;  /* 0x0000001007107211 */ /* 0x001fc800078e28ff */
[----:B------:R-:W-:-:S13]  /*0060*/  ISETP.GE.AND P0, PT, R16, R5, PT ;  /* 0x000000051000720c */ /* 0x000fda0003f06270 */
[----:B------:R-:W-:Y:S05]  /*0070*/  @P0 EXIT ;  /* 0x000000000000094d */ /* 0x000fea0003800000 */
[----:B------:R-:W-:Y:S01]  /*0080*/  IABS R7, R3 ;  /* 0x0000000300077213 */ /* 0x000fe20000000000 */
[----:B------:R-:W0:Y:S01]  /*0090*/  LDCU.64 UR6, c[0x0][0x358] ;  /* 0x00006b00ff0677ac */ /* 0x000e220008000a00 */
[----:B------:R-:W-:Y:S02]  /*00a0*/  IABS R6, R16 ;  /* 0x0000001000067213 */ /* 0x000fe40000000000 */
[----:B------:R-:W1:Y:S01]  /*00b0*/  I2F.RP R0, R7 ;  /* 0x0000000700007306 */ /* 0x000e620000209400 */
[----:B------:R-:W-:-:S07]  /*00c0*/  MOV R26, RZ ;  /* 0x000000ff001a7202 */ /* 0x000fce0000000f00 */
[----:B-1----:R-:W1:Y:S02]  /*00d0*/  MUFU.RCP R0, R0 ;  /* 0x0000000000007308 */ /* 0x002e640000001000 */
[----:B-1----:R-:W-:-:S06]  /*00e0*/  IADD3 R4, PT, PT, R0, 0xffffffe, RZ ;  /* 0x0ffffffe00047810 */ /* 0x002fcc0007ffe0ff */
[----:B------:R1:W2:Y:S02]  /*00f0*/  F2I.FTZ.U32.TRUNC.NTZ R5, R4 ;  /* 0x0000000400057305 */ /* 0x0002a4000021f000 */
[----:B-1----:R-:W-:Y:S01]  /*0100*/  HFMA2 R4, -RZ, RZ, 0, 0 ;  /* 0x00000000ff047431 */ /* 0x002fe200000001ff */
[----:B--2---:R-:W-:-:S05]  /*0110*/  IADD3 R2, PT, PT, RZ, -R5, RZ ;  /* 0x80000005ff027210 */ /* 0x004fca0007ffe0ff */
[----:B------:R-:W-:-:S04]  /*0120*/  IMAD R9, R2, R7, RZ ;  /* 0x0000000702097224 */ /* 0x000fc800078e02ff */
[----:B------:R-:W-:Y:S01]  /*0130*/  IMAD.HI.U32 R5, R5, R9, R4 ;  /* 0x0000000905057227 */ /* 0x000fe200078e0004 */
[----:B------:R-:W-:-:S04]  /*0140*/  LOP3.LUT R4, R16, R3, RZ, 0x3c, !PT ;  /* 0x0000000310047212 */ /* 0x000fc800078e3cff */
[----:B------:R-:W-:Y:S01]  /*0150*/  ISETP.GE.AND P1, PT, R4, RZ, PT ;  /* 0x000000ff0400720c */ /* 0x000fe20003f26270 */
[----:B------:R-:W-:-:S05]  /*0160*/  IMAD.HI.U32 R2, R5, R6, RZ ;  /* 0x0000000605027227 */ /* 0x000fca00078e00ff */
[----:B------:R-:W-:-:S05]  /*0170*/  IADD3 R0, PT, PT, -R2, RZ, RZ ;  /* 0x000000ff02007210 */ /* 0x000fca0007ffe1ff */
[----:B------:R-:W-:-:S05]  /*0180*/  IMAD R0, R7, R0, R6 ;  /* 0x0000000007007224 */ /* 0x000fca00078e0206 */
[----:B------:R-:W-:-:S13]  /*0190*/  ISETP.GT.U32.AND P2, PT, R7, R0, PT ;  /* 0x000000000700720c */ /* 0x000fda0003f44070 */
[-C--:B------:R-:W-:Y:S02]  /*01a0*/  @!P2 IADD3 R0, PT, PT, R0, -R7.reuse, RZ ;  /* 0x800000070000a210 */ /* 0x080fe40007ffe0ff */
[----:B------:R-:W-:Y:S02]  /*01b0*/  @!P2 IADD3 R2, PT, PT, R2, 0x1, RZ ;  /* 0x000000010202a810 */ /* 0x000fe40007ffe0ff */
[----:B------:R-:W-:Y:S02]  /*01c0*/  ISETP.GE.U32.AND P0, PT, R0, R7, PT ;  /* 0x000000070000720c */ /* 0x000fe40003f06070 */
[----:B------:R-:W1:Y:S01]  /*01d0*/  LDC R0, c[0x0][0x3a0] ;  /* 0x0000e800ff007b82 */ /* 0x000e620000000800 */
[----:B------:R-:W-:-:S10]  /*01e0*/  ISETP.NE.AND P2, PT, R3, RZ, PT ;  /* 0x000000ff0300720c */ /* 0x000fd40003f45270 */
[----:B------:R-:W-:-:S04]  /*01f0*/  @P0 IADD3 R2, PT, PT, R2, 0x1, RZ ;  /* 0x0000000102020810 */ /* 0x000fc80007ffe0ff */
[----:B------:R-:W-:Y:S02]  /*0200*/  @!P1 IADD3 R2, PT, PT, -R2, RZ, RZ ;  /* 0x000000ff02029210 */ /* 0x000fe40007ffe1ff */
[----:B------:R-:W-:-:S04]  /*0210*/  @!P2 LOP3.LUT R2, RZ, R3, RZ, 0x33, !PT ;  /* 0x00000003ff02a212 */ /* 0x000fc800078e33ff */
[----:B------:R-:W-:Y:S02]  /*0220*/  IADD3 R4, PT, PT, -R2, RZ, RZ ;  /* 0x000000ff02047210 */ /* 0x000fe40007ffe1ff */
[----:B-1----:R-:W-:-:S03]  /*0230*/  ISETP.GE.AND P0, PT, R0, 0x1, PT ;  /* 0x000000010000780c */ /* 0x002fc60003f06270 */
[----:B------:R-:W-:-:S10]  /*0240*/  IMAD R16, R3, R4, R16 ;  /* 0x0000000403107224 */ /* 0x000fd400078e0210 */
[----:B0-----:R-:W-:Y:S05]  /*0250*/  @!P0 BRA `(.L_x_0) ;  /* 0x0000000400b88947 */ /* 0x001fea0003800000 */
[----:B------:R-:W-:Y:S01]  /*0260*/  ISETP.GE.U32.AND P0, PT, R0, 0x8, PT ;  /* 0x000000080000780c */ /* 0x000fe20003f06070 */
[----:B------:R-:W-:Y:S01]  /*0270*/  IMAD R18, R2, R0, RZ ;  /* 0x0000000002127224 */ /* 0x000fe200078e02ff */
[----:B------:R-:W-:Y:S02]  /*0280*/  LOP3.LUT R25, R0, 0x7, RZ, 0xc0, !PT ;  /* 0x0000000700197812 */ /* 0x000fe400078ec0ff */
[----:B------:R-:W-:Y:S02]  /*0290*/  MOV R26, RZ ;  /* 0x000000ff001a7202 */ /* 0x000fe40000000f00 */
[----:B------:R-:W-:Y:S02]  /*02a0*/  ISETP.NE.AND P1, PT, R25, RZ, PT ;  /* 0x000000ff1900720c */ /* 0x000fe40003f25270 */
[----:B------:R-:W-:-:S05]  /*02b0*/  MOV R19, RZ ;  /* 0x000000ff00137202 */ /* 0x000fca0000000f00 */
[----:B------:R-:W-:Y:S06]  /*02c0*/  @!P0 BRA `(.L_x_1) ;  /* 0x0000000000c48947 */ /* 0x000fec0003800000 */
[----:B------:R-:W0:Y:S01]  /*02d0*/  LDCU.64 UR4, c[0x0][0x388] ;  /* 0x00007100ff0477ac */ /* 0x000e220008000a00 */
[----:B------:R-:W-:Y:S01]  /*02e0*/  LOP3.LUT R19, R0, 0x7ffffff8, RZ, 0xc0, !PT ;  /* 0x7ffffff800137812 */ /* 0x000fe200078ec0ff */
[----:B------:R-:W-:Y:S01]  /*02f0*/  HFMA2 R26, -RZ, RZ, 0, 0 ;  /* 0x00000000ff1a7431 */ /* 0x000fe200000001ff */
[----:B------:R-:W-:Y:S02]  /*0300*/  MOV R17, R18 ;  /* 0x0000001200117202 */ /* 0x000fe40000000f00 */
[----:B------:R-:W-:Y:S02]  /*0310*/  MOV R22, R16 ;  /* 0x0000001000167202 */ /* 0x000fe40000000f00 */
[----:B------:R-:W-:Y:S01]  /*0320*/  IADD3 R20, PT, PT, -R19, RZ, RZ ;  /* 0x000000ff13147210 */ /* 0x000fe20007ffe1ff */
[----:B0-----:R-:W-:-:S04]  /*0330*/  UIADD3 UR4, UP0, UPT, UR4, 0x10, URZ ;  /* 0x0000001004047890 */ /* 0x001fc8000ff1e0ff */
[----:B------:R-:W-:-:S12]  /*0340*/  UIADD3.X UR5, UPT, UPT, URZ, UR5, URZ, UP0, !UPT ;  /* 0x00000005ff057290 */ /* 0x000fd800087fe4ff */
.L_x_2:
[----:B------:R-:W0:Y:S01]  /*0350*/  LDC.64 R14, c[0x0][0x390] ;  /* 0x0000e400ff0e7b82 */ /* 0x000e220000000a00 */
[----:B------:R-:W-:Y:S02]  /*0360*/  MOV R4, UR4 ;  /* 0x0000000400047c02 */ /* 0x000fe40008000f00 */
[----:B------:R-:W-:-:S03]  /*0370*/  MOV R5, UR5 ;  /* 0x0000000500057c02 */ /* 0x000fc60008000f00 */
[----:B------:R-:W-:-:S05]  /*0380*/  IMAD.WIDE R4, R17, 0x4, R4 ;  /* 0x0000000411047825 */ /* 0x000fca00078e0204 */
[----:B------:R-:W2:Y:S04]  /*0390*/  LDG.E.CONSTANT R21, desc[UR6][R4.64+-0x10] ;  /* 0xfffff00604157981 */ /* 0x000ea8000c1e9900 */
[----:B------:R-:W3:Y:S04]  /*03a0*/  LDG.E.CONSTANT R23, desc[UR6][R4.64+-0xc] ;  /* 0xfffff40604177981 */ /* 0x000ee8000c1e9900 */
[----:B------:R-:W4:Y:S01]  /*03b0*/  LDG.E.CONSTANT R29, desc[UR6][R4.64+-0x8] ;  /* 0xfffff806041d7981 */ /* 0x000f22000c1e9900 */
[----:B0-----:R-:W-:-:S05]  /*03c0*/  IMAD.WIDE R14, R22, 0x4, R14 ;  /* 0x00000004160e7825 */ /* 0x001fca00078e020e */
[----:B------:R0:W2:Y:S01]  /*03d0*/  LDG.E.CONSTANT R24, desc[UR6][R14.64] ;  /* 0x000000060e187981 */ /* 0x0000a2000c1e9900 */
[----:B------:R-:W-:-:S04]  /*03e0*/  IMAD.WIDE R12, R3, 0x4, R14 ;  /* 0x00000004030c7825 */ /* 0x000fc800078e020e */
[C---:B------:R-:W-:Y:S02]  /*03f0*/  IMAD.WIDE R6, R3.reuse, 0x4, R12 ;  /* 0x0000000403067825 */ /* 0x040fe400078e020c */
[----:B------:R-:W3:Y:S02]  /*0400*/  LDG.E.CONSTANT R12, desc[UR6][R12.64] ;  /* 0x000000060c0c7981 */ /* 0x000ee4000c1e9900 */
[C---:B------:R-:W-:Y:S02]  /*0410*/  IMAD.WIDE R8, R3.reuse, 0x4, R6 ;  /* 0x0000000403087825 */ /* 0x040fe400078e0206 */
[----:B------:R1:W4:Y:S02]  /*0420*/  LDG.E.CONSTANT R28, desc[UR6][R6.64] ;  /* 0x00000006061c7981 */ /* 0x000324000c1e9900 */
[C---:B------:R-:W-:Y:S02]  /*0430*/  IMAD.WIDE R10, R3.reuse, 0x4, R8 ;  /* 0x00000004030a7825 */ /* 0x040fe400078e0208 */
[----:B------:R-:W5:Y:S02]  /*0440*/  LDG.E.CONSTANT R8, desc[UR6][R8.64] ;  /* 0x0000000608087981 */ /* 0x000f64000c1e9900 */
[----:B0-----:R-:W-:-:S05]  /*0450*/  IMAD.WIDE R14, R3, 0x4, R10 ;  /* 0x00000004030e7825 */ /* 0x001fca00078e020a */
[----:B------:R-:W5:Y:S04]  /*0460*/  LDG.E.CONSTANT R13, desc[UR6][R14.64] ;  /* 0x000000060e0d7981 */ /* 0x000f68000c1e9900 */
[----:B------:R-:W5:Y:S04]  /*0470*/  LDG.E.CONSTANT R9, desc[UR6][R10.64] ;  /* 0x000000060a097981 */ /* 0x000f68000c1e9900 */
[----:B------:R-:W5:Y:S04]  /*0480*/  LDG.E.CONSTANT R11, desc[UR6][R4.64+-0x4] ;  /* 0xfffffc06040b7981 */ /* 0x000f68000c1e9900 */
[----:B------:R-:W5:Y:S01]  /*0490*/  LDG.E.CONSTANT R10, desc[UR6][R4.64+0x8] ;  /* 0x00000806040a7981 */ /* 0x000f62000c1e9900 */
[----:B--2---:R-:W-:Y:S01]  /*04a0*/  FFMA R24, R21, R24, R26 ;  /* 0x0000001815187223 */ /* 0x004fe2000000001a */
[----:B------:R-:W-:-:S02]  /*04b0*/  IMAD.WIDE R26, R3, 0x4, R14 ;  /* 0x00000004031a7825 */ /* 0x000fc400078e020e */
[----:B------:R-:W2:Y:S04]  /*04c0*/  LDG.E.CONSTANT R21, desc[UR6][R4.64] ;  /* 0x0000000604157981 */ /* 0x000ea8000c1e9900 */
[----:B------:R-:W2:Y:S01]  /*04d0*/  LDG.E.CONSTANT R14, desc[UR6][R4.64+0x4] ;  /* 0x00000406040e7981 */ /* 0x000ea2000c1e9900 */
[----:B-1----:R-:W-:-:S03]  /*04e0*/  IMAD.WIDE R6, R3, 0x4, R26 ;  /* 0x0000000403067825 */ /* 0x002fc600078e021a */
[----:B------:R-:W2:Y:S04]  /*04f0*/  LDG.E.CONSTANT R15, desc[UR6][R4.64+0xc] ;  /* 0x00000c06040f7981 */ /* 0x000ea8000c1e9900 */
[----:B------:R-:W2:Y:S04]  /*0500*/  LDG.E.CONSTANT R6, desc[UR6][R6.64] ;  /* 0x0000000606067981 */ /* 0x000ea8000c1e9900 */
[----:B------:R-:W2:Y:S01]  /*0510*/  LDG.E.CONSTANT R5, desc[UR6][R26.64] ;  /* 0x000000061a057981 */ /* 0x000ea2000c1e9900 */
[----:B---3--:R-:W-:Y:S01]  /*0520*/  FFMA R12, R23, R12, R24 ;  /* 0x0000000c170c7223 */ /* 0x008fe20000000018 */
[----:B------:R-:W-:-:S03]  /*0530*/  IADD3 R20, PT, PT, R20, 0x8, RZ ;  /* 0x0000000814147810 */ /* 0x000fc60007ffe0ff */
[----:B----4-:R-:W-:Y:S01]  /*0540*/  FFMA R12, R29, R28, R12 ;  /* 0x0000001c1d0c7223 */ /* 0x010fe2000000000c */
[----:B------:R-:W-:Y:S02]  /*0550*/  ISETP.NE.AND P0, PT, R20, RZ, PT ;  /* 0x000000ff1400720c */ /* 0x000fe40003f05270 */
[----:B------:R-:W-:Y:S01]  /*0560*/  LEA R22, R3, R22, 0x3 ;  /* 0x0000001603167211 */ /* 0x000fe200078e18ff */
[----:B-----5:R-:W-:Y:S01]  /*0570*/  FFMA R8, R11, R8, R12 ;  /* 0x000000080b087223 */ /* 0x020fe2000000000c */
[----:B------:R-:W-:-:S03]  /*0580*/  IADD3 R17, PT, PT, R17, 0x8, RZ ;  /* 0x0000000811117810 */ /* 0x000fc60007ffe0ff */
[----:B--2---:R-:W-:-:S04]  /*0590*/  FFMA R9, R21, R9, R8 ;  /* 0x0000000915097223 */ /* 0x004fc80000000008 */
[----:B------:R-:W-:-:S04]  /*05a0*/  FFMA R9, R14, R13, R9 ;  /* 0x0000000d0e097223 */ /* 0x000fc80000000009 */
[----:B------:R-:W-:-:S04]  /*05b0*/  FFMA R10, R10, R5, R9 ;  /* 0x000000050a0a7223 */ /* 0x000fc80000000009 */
[----:B------:R-:W-:Y:S01]  /*05c0*/  FFMA R26, R15, R6, R10 ;  /* 0x000000060f1a7223 */ /* 0x000fe2000000000a */
[----:B------:R-:W-:Y:S06]  /*05d0*/  @P0 BRA `(.L_x_2) ;  /* 0xfffffffc005c0947 */ /* 0x000fec000383ffff */
.L_x_1:
[----:B------:R-:W-:Y:S05]  /*05e0*/  @!P1 BRA `(.L_x_0) ;  /* 0x0000000000d49947 */ /* 0x000fea0003800000 */
[----:B------:R-:W-:Y:S02]  /*05f0*/  ISETP.GE.U32.AND P0, PT, R25, 0x4, PT ;  /* 0x000000041900780c */ /* 0x000fe40003f06070 */
[----:B------:R-:W-:-:S04]  /*0600*/  LOP3.LUT R17, R0, 0x3, RZ, 0xc0, !PT ;  /* 0x0000000300117812 */ /* 0x000fc800078ec0ff */
[----:B------:R-:W-:-:S07]  /*0610*/  ISETP.NE.AND P1, PT, R17, RZ, PT ;  /* 0x000000ff1100720c */ /* 0x000fce0003f25270 */
[----:B------:R-:W-:Y:S06]  /*0620*/  @!P0 BRA `(.L_x_3) ;  /* 0x0000000000588947 */ /* 0x000fec0003800000 */
[----:B------:R-:W0:Y:S01]  /*0630*/  LDC.64 R10, c[0x0][0x390] ;  /* 0x0000e400ff0a7b82 */ /* 0x000e220000000a00 */
[----:B------:R-:W-:Y:S01]  /*0640*/  IMAD R9, R19, R3, R16 ;  /* 0x0000000313097224 */ /* 0x000fe200078e0210 */
[----:B------:R-:W-:-:S06]  /*0650*/  IADD3 R7, PT, PT, R18, R19, RZ ;  /* 0x0000001312077210 */ /* 0x000fcc0007ffe0ff */
[----:B------:R-:W1:Y:S01]  /*0660*/  LDC.64 R4, c[0x0][0x388] ;  /* 0x0000e200ff047b82 */ /* 0x000e620000000a00 */
[----:B0-----:R-:W-:-:S04]  /*0670*/  IMAD.WIDE R10, R9, 0x4, R10 ;  /* 0x00000004090a7825 */ /* 0x001fc800078e020a */
[----:B------:R-:W-:Y:S02]  /*0680*/  IMAD.WIDE R12, R3, 0x4, R10 ;  /* 0x00000004030c7825 */ /* 0x000fe400078e020a */
[----:B------:R-:W2:Y:S02]  /*0690*/  LDG.E.CONSTANT R10, desc[UR6][R10.64] ;  /* 0x000000060a0a7981 */ /* 0x000ea4000c1e9900 */
[----:B-1----:R-:W-:-:S04]  /*06a0*/  IMAD.WIDE R4, R7, 0x4, R4 ;  /* 0x0000000407047825 */ /* 0x002fc800078e0204 */
[C---:B------:R-:W-:Y:S01]  /*06b0*/  IMAD.WIDE R6, R3.reuse, 0x4, R12 ;  /* 0x0000000403067825 */ /* 0x040fe200078e020c */
[----:B------:R-:W2:Y:S04]  /*06c0*/  LDG.E.CONSTANT R15, desc[UR6][R4.64] ;  /* 0x00000006040f7981 */ /* 0x000ea8000c1e9900 */
[----:B------:R-:W3:Y:S01]  /*06d0*/  LDG.E.CONSTANT R12, desc[UR6][R12.64] ;  /* 0x000000060c0c7981 */ /* 0x000ee2000c1e9900 */
[----:B------:R-:W-:-:S03]  /*06e0*/  IMAD.WIDE R8, R3, 0x4, R6 ;  /* 0x0000000403087825 */ /* 0x000fc600078e0206 */
[----:B------:R-:W3:Y:S04]  /*06f0*/  LDG.E.CONSTANT R14, desc[UR6][R4.64+0x4] ;  /* 0x00000406040e7981 */ /* 0x000ee8000c1e9900 */
[----:B------:R-:W4:Y:S04]  /*0700*/  LDG.E.CONSTANT R20, desc[UR6][R6.64] ;  /* 0x0000000606147981 */ /* 0x000f28000c1e9900 */
[----:B------:R-:W4:Y:S04]  /*0710*/  LDG.E.CONSTANT R21, desc[UR6][R4.64+0x8] ;  /* 0x0000080604157981 */ /* 0x000f28000c1e9900 */
[----:B------:R-:W5:Y:S04]  /*0720*/  LDG.E.CONSTANT R23, desc[UR6][R4.64+0xc] ;  /* 0x00000c0604177981 */ /* 0x000f68000c1e9900 */
[----:B------:R-:W5:Y:S01]  /*0730*/  LDG.E.CONSTANT R8, desc[UR6][R8.64] ;  /* 0x0000000608087981 */ /* 0x000f62000c1e9900 */
[----:B------:R-:W-:Y:S01]  /*0740*/  IADD3 R19, PT, PT, R19, 0x4, RZ ;  /* 0x0000000413137810 */ /* 0x000fe20007ffe0ff */
[----:B--2---:R-:W-:-:S04]  /*0750*/  FFMA R15, R15, R10, R26 ;  /* 0x0000000a0f0f7223 */ /* 0x004fc8000000001a */
[----:B---3--:R-:W-:-:S04]  /*0760*/  FFMA R14, R14, R12, R15 ;  /* 0x0000000c0e0e7223 */ /* 0x008fc8000000000f */
[----:B----4-:R-:W-:-:S04]  /*0770*/  FFMA R14, R21, R20, R14 ;  /* 0x00000014150e7223 */ /* 0x010fc8000000000e */
[----:B-----5:R-:W-:-:S07]  /*0780*/  FFMA R26, R23, R8, R14 ;  /* 0x00000008171a7223 */ /* 0x020fce000000000e */
.L_x_3:
[----:B------:R-:W-:Y:S05]  /*0790*/  @!P1 BRA `(.L_x_0) ;  /* 0x0000000000689947 */ /* 0x000fea0003800000 */
[----:B------:R-:W-:Y:S02]  /*07a0*/  ISETP.NE.AND P0, PT, R17, 0x1, PT ;  /* 0x000000011100780c */ /* 0x000fe40003f05270 */
[----:B------:R-:W-:-:S04]  /*07b0*/  LOP3.LUT R0, R0, 0x1, RZ, 0xc0, !PT ;  /* 0x0000000100007812 */ /* 0x000fc800078ec0ff */
[----:B------:R-:W-:-:S07]  /*07c0*/  ISETP.NE.U32.AND P1, PT, R0, 0x1, PT ;  /* 0x000000010000780c */ /* 0x000fce0003f25070 */
[----:B------:R-:W0:Y:S01]  /*07d0*/  @P0 LDC.64 R10, c[0x0][0x390] ;  /* 0x0000e400ff0a0b82 */ /* 0x000e220000000a00 */
[C---:B------:R-:W-:Y:S01]  /*07e0*/  @P0 IMAD R15, R19.reuse, R3, R16 ;  /* 0x00000003130f0224 */ /* 0x040fe200078e0210 */
[----:B------:R-:W-:Y:S02]  /*07f0*/  @P0 IADD3 R13, PT, PT, R18, R19, RZ ;  /* 0x00000013120d0210 */ /* 0x000fe40007ffe0ff */
[----:B------:R-:W-:-:S04]  /*0800*/  @P0 IADD3 R19, PT, PT, R19, 0x2, RZ ;  /* 0x0000000213130810 */ /* 0x000fc80007ffe0ff */
[----:B------:R-:W1:Y:S08]  /*0810*/  @P0 LDC.64 R8, c[0x0][0x388] ;  /* 0x0000e200ff080b82 */ /* 0x000e700000000a00 */
[----:B------:R-:W2:Y:S08]  /*0820*/  @!P1 LDC.64 R6, c[0x0][0x388] ;  /* 0x0000e200ff069b82 */ /* 0x000eb00000000a00 */
[----:B------:R-:W3:Y:S01]  /*0830*/  @!P1 LDC.64 R4, c[0x0][0x390] ;  /* 0x0000e400ff049b82 */ /* 0x000ee20000000a00 */
[----:B0-----:R-:W-:Y:S01]  /*0840*/  @P0 IMAD.WIDE R10, R15, 0x4, R10 ;  /* 0x000000040f0a0825 */ /* 0x001fe200078e020a */
[----:B------:R-:W-:-:S03]  /*0850*/  @!P1 IADD3 R15, PT, PT, R18, R19, RZ ;  /* 0x00000013120f9210 */ /* 0x000fc60007ffe0ff */
[----:B------:R-:W-:Y:S01]  /*0860*/  @!P1 IMAD R19, R19, R3, R16 ;  /* 0x0000000313139224 */ /* 0x000fe200078e0210 */
[----:B------:R-:W4:Y:S01]  /*0870*/  @P0 LDG.E.CONSTANT R0, desc[UR6][R10.64] ;  /* 0x000000060a000981 */ /* 0x000f22000c1e9900 */
[----:B-1----:R-:W-:-:S04]  /*0880*/  @P0 IMAD.WIDE R8, R13, 0x4, R8 ;  /* 0x000000040d080825 */ /* 0x002fc800078e0208 */
[----:B------:R-:W-:Y:S01]  /*0890*/  @P0 IMAD.WIDE R12, R3, 0x4, R10 ;  /* 0x00000004030c0825 */ /* 0x000fe200078e020a */
[----:B------:R-:W4:Y:S03]  /*08a0*/  @P0 LDG.E.CONSTANT R17, desc[UR6][R8.64] ;  /* 0x0000000608110981 */ /* 0x000f26000c1e9900 */
[----:B--2---:R-:W-:Y:S01]  /*08b0*/  @!P1 IMAD.WIDE R6, R15, 0x4, R6 ;  /* 0x000000040f069825 */ /* 0x004fe200078e0206 */
[----:B------:R-:W2:Y:S04]  /*08c0*/  @P0 LDG.E.CONSTANT R21, desc[UR6][R8.64+0x4] ;  /* 0x0000040608150981 */ /* 0x000ea8000c1e9900 */
[----:B------:R-:W2:Y:S01]  /*08d0*/  @P0 LDG.E.CONSTANT R12, desc[UR6][R12.64] ;  /* 0x000000060c0c0981 */ /* 0x000ea2000c1e9900 */
[----:B---3--:R-:W-:-:S03]  /*08e0*/  @!P1 IMAD.WIDE R4, R19, 0x4, R4 ;  /* 0x0000000413049825 */ /* 0x008fc600078e0204 */
[----:B------:R-:W3:Y:S04]  /*08f0*/  @!P1 LDG.E.CONSTANT R7, desc[UR6][R6.64] ;  /* 0x0000000606079981 */ /* 0x000ee8000c1e9900 */
[----:B------:R-:W3:Y:S01]  /*0900*/  @!P1 LDG.E.CONSTANT R4, desc[UR6][R4.64] ;  /* 0x0000000604049981 */ /* 0x000ee2000c1e9900 */
[----:B----4-:R-:W-:-:S04]  /*0910*/  @P0 FFMA R0, R17, R0, R26 ;  /* 0x0000000011000223 */ /* 0x010fc8000000001a */
[----:B--2---:R-:W-:-:S04]  /*0920*/  @P0 FFMA R26, R21, R12, R0 ;  /* 0x0000000c151a0223 */ /* 0x004fc80000000000 */
[----:B---3--:R-:W-:-:S07]  /*0930*/  @!P1 FFMA R26, R7, R4, R26 ;  /* 0x00000004071a9223 */ /* 0x008fce000000001a */
.L_x_0:
[----:B------:R-:W0:Y:S01]  /*0940*/  LDC.64 R4, c[0x0][0x380] ;  /* 0x0000e000ff047b82 */ /* 0x000e220000000a00 */
[----:B------:R-:W-:-:S04]  /*0950*/  IMAD R3, R2, R3, R16 ;  /* 0x0000000302037224 */ /* 0x000fc800078e0210 */
[----:B0-----:R-:W-:-:S05]  /*0960*/  IMAD.WIDE R2, R3, 0x4, R4 ;  /* 0x0000000403027825 */ /* 0x001fca00078e0204 */
[----:B------:R-:W-:Y:S01]  /*0970*/  STG.E desc[UR6][R2.64], R26 ;  /* 0x0000001a02007986 */ /* 0x000fe2000c101906 */
[----:B------:R-:W-:Y:S05]  /*0980*/  EXIT ;  /* 0x000000000000794d */ /* 0x000fea0003800000 */
.L_x_4:
[----:B------:R-:W-:-:S00]  /*0990*/  BRA `(.L_x_4) ;  /* 0xfffffffc00fc7947 */ /* 0x000fc0000383ffff */
[----:B------:R-:W-:-:S00]  /*09a0*/  NOP ;  /* 0x0000000000007918 */ /* 0x000fc00000000000 */
        /* <DEDUP_REMOVED lines=13> */
.L_x_5:


//--------------------- .nv.shared.reserved.0     --------------------------
	.section	.nv.shared.reserved.0,"aw",@nobits
	.weak		__nv_reservedSMEM_offset_0_alias
	.size		__nv_reservedSMEM_offset_0_alias, 0, 64
	.other		__nv_reservedSMEM_offset_0_alias,@"STO_CUDA_RESERVED_SHARED STV_DEFAULT"
__nv_reservedSMEM_offset_0_alias:
	.zero		0
	.zero		64


//--------------------- .nv.constant0._Z25MatrixMultiplication_cudaPfS_S_iii --------------------------
	.section	.nv.constant0._Z25MatrixMultiplication_cudaPfS_S_iii,"a",@progbits
	.sectionflags	@""
	.align	4
.nv.constant0._Z25MatrixMultiplication_cudaPfS_S_iii:
	.zero		932


//--------------------- SYMBOLS --------------------------

	.type		.nv.reservedSmem.offset0,@object
	.size		.nv.reservedSmem.offset0,0x4
